//
// Generated by NVIDIA NVVM Compiler
//
// Compiler Build ID: CL-36424714
// Cuda compilation tools, release 13.0, V13.0.88
// Based on NVVM 20.0.0
//

.version 9.0
.target sm_100
.address_size 64

	// .globl	_Z13conv2d_kernelPfS_S_iii

.visible .entry _Z13conv2d_kernelPfS_S_iii(
	.param .u64 .ptr .align 1 _Z13conv2d_kernelPfS_S_iii_param_0,
	.param .u64 .ptr .align 1 _Z13conv2d_kernelPfS_S_iii_param_1,
	.param .u64 .ptr .align 1 _Z13conv2d_kernelPfS_S_iii_param_2,
	.param .u32 _Z13conv2d_kernelPfS_S_iii_param_3,
	.param .u32 _Z13conv2d_kernelPfS_S_iii_param_4,
	.param .u32 _Z13conv2d_kernelPfS_S_iii_param_5
)
{
	.reg .pred 	%p<91>;
	.reg .b32 	%r<68>;
	.reg .b32 	%f<99>;
	.reg .b64 	%rd<40>;

	ld.param.u64 	%rd9, [_Z13conv2d_kernelPfS_S_iii_param_0];
	ld.param.u64 	%rd10, [_Z13conv2d_kernelPfS_S_iii_param_1];
	ld.param.u64 	%rd8, [_Z13conv2d_kernelPfS_S_iii_param_2];
	ld.param.u32 	%r28, [_Z13conv2d_kernelPfS_S_iii_param_3];
	ld.param.u32 	%r26, [_Z13conv2d_kernelPfS_S_iii_param_4];
	ld.param.u32 	%r27, [_Z13conv2d_kernelPfS_S_iii_param_5];
	cvta.to.global.u64 	%rd1, %rd10;
	cvta.to.global.u64 	%rd2, %rd9;
	mov.u32 	%r29, %ctaid.x;
	mov.u32 	%r30, %ntid.x;
	mov.u32 	%r31, %tid.x;
	mad.lo.s32 	%r1, %r29, %r30, %r31;
	mov.u32 	%r32, %ctaid.y;
	mov.u32 	%r33, %ntid.y;
	mov.u32 	%r34, %tid.y;
	mad.lo.s32 	%r35, %r32, %r33, %r34;
	setp.ge.s32 	%p2, %r1, %r26;
	setp.ge.s32 	%p3, %r35, %r28;
	or.pred  	%p4, %p2, %p3;
	@%p4 bra 	$L__BB0_45;
	setp.lt.s32 	%p5, %r27, 1;
	mov.f32 	%f77, 0f00000000;
	@%p5 bra 	$L__BB0_44;
	shr.u32 	%r37, %r27, 31;
	add.s32 	%r38, %r27, %r37;
	shr.s32 	%r39, %r38, 1;
	sub.s32 	%r3, %r1, %r39;
	sub.s32 	%r4, %r35, %r39;
	and.b32  	%r5, %r27, 7;
	add.s32 	%r6, %r5, -1;
	and.b32  	%r7, %r27, 3;
	and.b32  	%r8, %r27, 2147483640;
	and.b32  	%r9, %r27, 1;
	mov.f32 	%f77, 0f00000000;
	mov.b32 	%r63, 0;
$L__BB0_3:
	setp.lt.u32 	%p6, %r27, 8;
	add.s32 	%r41, %r4, %r63;
	setp.gt.s32 	%p7, %r41, -1;
	setp.lt.s32 	%p8, %r41, %r28;
	and.pred  	%p1, %p7, %p8;
	mul.lo.s32 	%r11, %r41, %r26;
	mul.lo.s32 	%r12, %r63, %r27;
	mov.b32 	%r66, 0;
	@%p6 bra 	$L__BB0_22;
	mov.b32 	%r64, 0;
	cvt.u64.u32 	%rd14, %r12;
$L__BB0_5:
	.pragma "nounroll";
	add.s32 	%r14, %r3, %r64;
	setp.gt.s32 	%p9, %r14, -1;
	setp.lt.s32 	%p10, %r14, %r26;
	and.pred  	%p11, %p9, %p10;
	and.pred  	%p12, %p11, %p1;
	add.s32 	%r43, %r14, %r11;
	mul.wide.s32 	%rd11, %r43, 4;
	add.s64 	%rd3, %rd2, %rd11;
	not.pred 	%p13, %p12;
	@%p13 bra 	$L__BB0_7;
	ld.global.f32 	%f43, [%rd3];
	add.s32 	%r44, %r64, %r12;
	mul.wide.u32 	%rd12, %r44, 4;
	add.s64 	%rd13, %rd1, %rd12;
	ld.global.f32 	%f44, [%rd13];
	fma.rn.f32 	%f77, %f43, %f44, %f77;
$L__BB0_7:
	add.s32 	%r45, %r14, 1;
	setp.gt.s32 	%p14, %r45, -1;
	setp.lt.s32 	%p15, %r45, %r26;
	and.pred  	%p16, %p14, %p15;
	and.pred  	%p17, %p16, %p1;
	cvt.u64.u32 	%rd15, %r64;
	add.s64 	%rd16, %rd15, %rd14;
	shl.b64 	%rd17, %rd16, 2;
	add.s64 	%rd4, %rd1, %rd17;
	not.pred 	%p18, %p17;
	@%p18 bra 	$L__BB0_9;
	ld.global.f32 	%f45, [%rd3+4];
	ld.global.f32 	%f46, [%rd4+4];
	fma.rn.f32 	%f77, %f45, %f46, %f77;
$L__BB0_9:
	add.s32 	%r46, %r14, 2;
	setp.gt.s32 	%p19, %r46, -1;
	setp.lt.s32 	%p20, %r46, %r26;
	and.pred  	%p21, %p19, %p20;
	and.pred  	%p22, %p21, %p1;
	not.pred 	%p23, %p22;
	@%p23 bra 	$L__BB0_11;
	ld.global.f32 	%f47, [%rd3+8];
	ld.global.f32 	%f48, [%rd4+8];
	fma.rn.f32 	%f77, %f47, %f48, %f77;
$L__BB0_11:
	add.s32 	%r47, %r14, 3;
	setp.gt.s32 	%p24, %r47, -1;
	setp.lt.s32 	%p25, %r47, %r26;
	and.pred  	%p26, %p24, %p25;
	and.pred  	%p27, %p26, %p1;
	not.pred 	%p28, %p27;
	@%p28 bra 	$L__BB0_13;
	ld.global.f32 	%f49, [%rd3+12];
	ld.global.f32 	%f50, [%rd4+12];
	fma.rn.f32 	%f77, %f49, %f50, %f77;
$L__BB0_13:
	add.s32 	%r48, %r14, 4;
	setp.gt.s32 	%p29, %r48, -1;
	setp.lt.s32 	%p30, %r48, %r26;
	and.pred  	%p31, %p29, %p30;
	and.pred  	%p32, %p31, %p1;
	not.pred 	%p33, %p32;
	@%p33 bra 	$L__BB0_15;
	ld.global.f32 	%f51, [%rd3+16];
	ld.global.f32 	%f52, [%rd4+16];
	fma.rn.f32 	%f77, %f51, %f52, %f77;
$L__BB0_15:
	add.s32 	%r49, %r14, 5;
	setp.gt.s32 	%p34, %r49, -1;
	setp.lt.s32 	%p35, %r49, %r26;
	and.pred  	%p36, %p34, %p35;
	and.pred  	%p37, %p36, %p1;
	not.pred 	%p38, %p37;
	@%p38 bra 	$L__BB0_17;
	ld.global.f32 	%f53, [%rd3+20];
	ld.global.f32 	%f54, [%rd4+20];
	fma.rn.f32 	%f77, %f53, %f54, %f77;
$L__BB0_17:
	add.s32 	%r50, %r14, 6;
	setp.gt.s32 	%p39, %r50, -1;
	setp.lt.s32 	%p40, %r50, %r26;
	and.pred  	%p41, %p39, %p40;
	and.pred  	%p42, %p41, %p1;
	not.pred 	%p43, %p42;
	@%p43 bra 	$L__BB0_19;
	ld.global.f32 	%f55, [%rd3+24];
	ld.global.f32 	%f56, [%rd4+24];
	fma.rn.f32 	%f77, %f55, %f56, %f77;
$L__BB0_19:
	add.s32 	%r51, %r14, 7;
	setp.gt.s32 	%p44, %r51, -1;
	setp.lt.s32 	%p45, %r51, %r26;
	and.pred  	%p46, %p44, %p45;
	and.pred  	%p47, %p46, %p1;
	not.pred 	%p48, %p47;
	@%p48 bra 	$L__BB0_21;
	ld.global.f32 	%f57, [%rd3+28];
	ld.global.f32 	%f58, [%rd4+28];
	fma.rn.f32 	%f77, %f57, %f58, %f77;
$L__BB0_21:
	add.s32 	%r64, %r64, 8;
	setp.ne.s32 	%p49, %r64, %r8;
	mov.u32 	%r66, %r8;
	@%p49 bra 	$L__BB0_5;
$L__BB0_22:
	setp.eq.s32 	%p50, %r5, 0;
	@%p50 bra 	$L__BB0_43;
	setp.lt.u32 	%p51, %r6, 3;
	@%p51 bra 	$L__BB0_33;
	add.s32 	%r17, %r3, %r66;
	setp.gt.s32 	%p52, %r17, -1;
	setp.lt.s32 	%p53, %r17, %r26;
	and.pred  	%p54, %p52, %p53;
	and.pred  	%p55, %p54, %p1;
	add.s32 	%r52, %r17, %r11;
	mul.wide.s32 	%rd18, %r52, 4;
	add.s64 	%rd5, %rd2, %rd18;
	not.pred 	%p56, %p55;
	@%p56 bra 	$L__BB0_26;
	ld.global.f32 	%f60, [%rd5];
	add.s32 	%r53, %r66, %r12;
	mul.wide.u32 	%rd19, %r53, 4;
	add.s64 	%rd20, %rd1, %rd19;
	ld.global.f32 	%f61, [%rd20];
	fma.rn.f32 	%f77, %f60, %f61, %f77;
$L__BB0_26:
	add.s32 	%r54, %r17, 1;
	setp.gt.s32 	%p57, %r54, -1;
	setp.lt.s32 	%p58, %r54, %r26;
	and.pred  	%p59, %p57, %p58;
	and.pred  	%p60, %p59, %p1;
	cvt.u64.u32 	%rd21, %r12;
	cvt.u64.u32 	%rd22, %r66;
	add.s64 	%rd23, %rd22, %rd21;
	shl.b64 	%rd24, %rd23, 2;
	add.s64 	%rd6, %rd1, %rd24;
	not.pred 	%p61, %p60;
	@%p61 bra 	$L__BB0_28;
	ld.global.f32 	%f62, [%rd5+4];
	ld.global.f32 	%f63, [%rd6+4];
	fma.rn.f32 	%f77, %f62, %f63, %f77;
$L__BB0_28:
	add.s32 	%r55, %r17, 2;
	setp.gt.s32 	%p62, %r55, -1;
	setp.lt.s32 	%p63, %r55, %r26;
	and.pred  	%p64, %p62, %p63;
	and.pred  	%p65, %p64, %p1;
	not.pred 	%p66, %p65;
	@%p66 bra 	$L__BB0_30;
	ld.global.f32 	%f64, [%rd5+8];
	ld.global.f32 	%f65, [%rd6+8];
	fma.rn.f32 	%f77, %f64, %f65, %f77;
$L__BB0_30:
	add.s32 	%r56, %r17, 3;
	setp.gt.s32 	%p67, %r56, -1;
	setp.lt.s32 	%p68, %r56, %r26;
	and.pred  	%p69, %p67, %p68;
	and.pred  	%p70, %p69, %p1;
	not.pred 	%p71, %p70;
	@%p71 bra 	$L__BB0_32;
	ld.global.f32 	%f66, [%rd5+12];
	ld.global.f32 	%f67, [%rd6+12];
	fma.rn.f32 	%f77, %f66, %f67, %f77;
$L__BB0_32:
	add.s32 	%r66, %r66, 4;
$L__BB0_33:
	setp.eq.s32 	%p72, %r7, 0;
	@%p72 bra 	$L__BB0_43;
	setp.eq.s32 	%p73, %r7, 1;
	@%p73 bra 	$L__BB0_40;
	add.s32 	%r20, %r3, %r66;
	setp.gt.s32 	%p74, %r20, -1;
	setp.lt.s32 	%p75, %r20, %r26;
	and.pred  	%p76, %p74, %p75;
	and.pred  	%p77, %p76, %p1;
	add.s32 	%r57, %r20, %r11;
	mul.wide.s32 	%rd25, %r57, 4;
	add.s64 	%rd7, %rd2, %rd25;
	not.pred 	%p78, %p77;
	@%p78 bra 	$L__BB0_37;
	ld.global.f32 	%f69, [%rd7];
	add.s32 	%r58, %r66, %r12;
	mul.wide.u32 	%rd26, %r58, 4;
	add.s64 	%rd27, %rd1, %rd26;
	ld.global.f32 	%f70, [%rd27];
	fma.rn.f32 	%f77, %f69, %f70, %f77;
$L__BB0_37:
	add.s32 	%r59, %r20, 1;
	setp.gt.s32 	%p79, %r59, -1;
	setp.lt.s32 	%p80, %r59, %r26;
	and.pred  	%p81, %p79, %p80;
	and.pred  	%p82, %p81, %p1;
	not.pred 	%p83, %p82;
	@%p83 bra 	$L__BB0_39;
	ld.global.f32 	%f71, [%rd7+4];
	cvt.u64.u32 	%rd28, %r12;
	cvt.u64.u32 	%rd29, %r66;
	add.s64 	%rd30, %rd29, %rd28;
	shl.b64 	%rd31, %rd30, 2;
	add.s64 	%rd32, %rd1, %rd31;
	ld.global.f32 	%f72, [%rd32+4];
	fma.rn.f32 	%f77, %f71, %f72, %f77;
$L__BB0_39:
	add.s32 	%r66, %r66, 2;
$L__BB0_40:
	setp.eq.s32 	%p84, %r9, 0;
	@%p84 bra 	$L__BB0_43;
	add.s32 	%r23, %r3, %r66;
	setp.gt.s32 	%p85, %r23, -1;
	setp.lt.s32 	%p86, %r23, %r26;
	and.pred  	%p87, %p85, %p86;
	and.pred  	%p88, %p87, %p1;
	not.pred 	%p89, %p88;
	@%p89 bra 	$L__BB0_43;
	add.s32 	%r60, %r23, %r11;
	mul.wide.s32 	%rd33, %r60, 4;
	add.s64 	%rd34, %rd2, %rd33;
	ld.global.f32 	%f73, [%rd34];
	add.s32 	%r61, %r66, %r12;
	mul.wide.u32 	%rd35, %r61, 4;
	add.s64 	%rd36, %rd1, %rd35;
	ld.global.f32 	%f74, [%rd36];
	fma.rn.f32 	%f77, %f73, %f74, %f77;
$L__BB0_43:
	add.s32 	%r63, %r63, 1;
	setp.ne.s32 	%p90, %r63, %r27;
	@%p90 bra 	$L__BB0_3;
$L__BB0_44:
	mad.lo.s32 	%r62, %r26, %r35, %r1;
	cvta.to.global.u64 	%rd37, %rd8;
	mul.wide.s32 	%rd38, %r62, 4;
	add.s64 	%rd39, %rd37, %rd38;
	st.global.f32 	[%rd39], %f77;
$L__BB0_45:
	ret;

}


// ===== COMPILED SASS (sm_100) =====

	.target	sm_100

	.elftype	@"ET_EXEC"


//--------------------- .note.nv.tkinfo           --------------------------
	.section	.note.nv.tkinfo,"",@"SHT_NOTE"
	.sectionflags	@"SHF_NOTE_NV_TKINFO"
	.tkinfo
        /*0018*/ 	.word	0x00000002
        /*0030*/ 	.string	""
        /*0030*/ 	.string	"ptxas"
        /*0030*/ 	.string	"Cuda compilation tools, release 13.0, V13.0.88"
        /*0030*/ 	.string	"Build cuda_13.0.r13.0/compiler.36424714_0"
        /*0030*/ 	.string	"-arch sm_100 -m 64 "



//--------------------- .note.nv.cuinfo           --------------------------
	.section	.note.nv.cuinfo,"",@"SHT_NOTE"
	.sectionflags	@"SHF_NOTE_NV_CUINFO"
        /*0018*/ 	.short	0x0002
        /*001a*/ 	.short	0x0064
        /*001c*/ 	.short	0x0082
	.zero		2


//--------------------- .nv.info                  --------------------------
	.section	.nv.info,"",@"SHT_CUDA_INFO"
	.align	4


	//----- nvinfo : EIATTR_REGCOUNT
	.align		4
        /*0000*/ 	.byte	0x04, 0x2f
        /*0002*/ 	.short	(.L_1 - .L_0)
	.align		4
.L_0:
        /*0004*/ 	.word	index@(_Z13conv2d_kernelPfS_S_iii)
        /*0008*/ 	.word	0x0000001e


	//----- nvinfo : EIATTR_FRAME_SIZE
	.align		4
.L_1:
        /*000c*/ 	.byte	0x04, 0x11
        /*000e*/ 	.short	(.L_3 - .L_2)
	.align		4
.L_2:
        /*0010*/ 	.word	index@(_Z13conv2d_kernelPfS_S_iii)
        /*0014*/ 	.word	0x00000000


	//----- nvinfo : EIATTR_MIN_STACK_SIZE
	.align		4
.L_3:
        /*0018*/ 	.byte	0x04, 0x12
        /*001a*/ 	.short	(.L_5 - .L_4)
	.align		4
.L_4:
        /*001c*/ 	.word	index@(_Z13conv2d_kernelPfS_S_iii)
        /*0020*/ 	.word	0x00000000
.L_5:


//--------------------- .nv.compat                --------------------------
	.section	.nv.compat,"",@"SHT_CUDA_COMPAT_INFO"
	.align	4
        /*0000*/ 	.byte	0x02, 0x09, 0x00, 0x00, 0x02, 0x02, 0x01, 0x00, 0x02, 0x05, 0x05, 0x00, 0x03, 0x07, 0x01, 0x01
        /*0010*/ 	.byte	0x02, 0x03, 0x00, 0x00, 0x02, 0x06, 0x01, 0x00, 0x04, 0x0b, 0x08, 0x00, 0x09, 0x00, 0x00, 0x00
        /*0020*/ 	.byte	0x00, 0x00, 0x00, 0x00


//--------------------- .nv.info._Z13conv2d_kernelPfS_S_iii --------------------------
	.section	.nv.info._Z13conv2d_kernelPfS_S_iii,"",@"SHT_CUDA_INFO"
	.sectionflags	@""
	.align	4


	//----- nvinfo : EIATTR_CUDA_API_VERSION
	.align		4
        /*0000*/ 	.byte	0x04, 0x37
        /*0002*/ 	.short	(.L_7 - .L_6)
.L_6:
        /*0004*/ 	.word	0x00000082


	//----- nvinfo : EIATTR_KPARAM_INFO
	.align		4
.L_7:
        /*0008*/ 	.byte	0x04, 0x17
        /*000a*/ 	.short	(.L_9 - .L_8)
.L_8:
        /*000c*/ 	.word	0x00000000
        /*0010*/ 	.short	0x0005
        /*0012*/ 	.short	0x0020
        /*0014*/ 	.byte	0x00, 0xf0, 0x11, 0x00


	//----- nvinfo : EIATTR_KPARAM_INFO
	.align		4
.L_9:
        /*0018*/ 	.byte	0x04, 0x17
        /*001a*/ 	.short	(.L_11 - .L_10)
.L_10:
        /*001c*/ 	.word	0x00000000
        /*0020*/ 	.short	0x0004
        /*0022*/ 	.short	0x001c
        /*0024*/ 	.byte	0x00, 0xf0, 0x11, 0x00


	//----- nvinfo : EIATTR_KPARAM_INFO
	.align		4
.L_11:
        /*0028*/ 	.byte	0x04, 0x17
        /*002a*/ 	.short	(.L_13 - .L_12)
.L_12:
        /*002c*/ 	.word	0x00000000
        /*0030*/ 	.short	0x0003
        /*0032*/ 	.short	0x0018
        /*0034*/ 	.byte	0x00, 0xf0, 0x11, 0x00


	//----- nvinfo : EIATTR_KPARAM_INFO
	.align		4
.L_13:
        /*0038*/ 	.byte	0x04, 0x17
        /*003a*/ 	.short	(.L_15 - .L_14)
.L_14:
        /*003c*/ 	.word	0x00000000
        /*0040*/ 	.short	0x0002
        /*0042*/ 	.short	0x0010
        /*0044*/ 	.byte	0x00, 0xf5, 0x21, 0x00


	//----- nvinfo : EIATTR_KPARAM_INFO
	.align		4
.L_15:
        /*0048*/ 	.byte	0x04, 0x17
        /*004a*/ 	.short	(.L_17 - .L_16)
.L_16:
        /*004c*/ 	.word	0x00000000
        /*0050*/ 	.short	0x0001
        /*0052*/ 	.short	0x0008
        /*0054*/ 	.byte	0x00, 0xf5, 0x21, 0x00


	//----- nvinfo : EIATTR_KPARAM_INFO
	.align		4
.L_17:
        /*0058*/ 	.byte	0x04, 0x17
        /*005a*/ 	.short	(.L_19 - .L_18)
.L_18:
        /*005c*/ 	.word	0x00000000
        /*0060*/ 	.short	0x0000
        /*0062*/ 	.short	0x0000
        /*0064*/ 	.byte	0x00, 0xf5, 0x21, 0x00


	//----- nvinfo : EIATTR_SPARSE_MMA_MASK
	.align		4
.L_19:
        /*0068*/ 	.byte	0x03, 0x50
        /*006a*/ 	.short	0x0000


	//----- nvinfo : EIATTR_MAXREG_COUNT
	.align		4
        /*006c*/ 	.byte	0x03, 0x1b
        /*006e*/ 	.short	0x00ff


	//----- nvinfo : EIATTR_MERCURY_ISA_VERSION
	.align		4
        /*0070*/ 	.byte	0x03, 0x5f
        /*0072*/ 	.short	0x0101


	//----- nvinfo : EIATTR_VRC_CTA_INIT_COUNT
	.align		4
        /*0074*/ 	.byte	0x02, 0x4a
	.zero		1
	.zero		1


	//----- nvinfo : EIATTR_EXIT_INSTR_OFFSETS
	.align		4
        /*0078*/ 	.byte	0x04, 0x1c
        /*007a*/ 	.short	(.L_21 - .L_20)


	//   ....[0]....
.L_20:
        /*007c*/ 	.word	0x000000c0


	//   ....[1]....
        /*0080*/ 	.word	0x00000d60


	//----- nvinfo : EIATTR_CRS_STACK_SIZE
	.align		4
.L_21:
        /*0084*/ 	.byte	0x04, 0x1e
        /*0086*/ 	.short	(.L_23 - .L_22)
.L_22:
        /*0088*/ 	.word	0x00000000


	//----- nvinfo : EIATTR_CBANK_PARAM_SIZE
	.align		4
.L_23:
        /*008c*/ 	.byte	0x03, 0x19
        /*008e*/ 	.short	0x0024


	//----- nvinfo : EIATTR_PARAM_CBANK
	.align		4
        /*0090*/ 	.byte	0x04, 0x0a
        /*0092*/ 	.short	(.L_25 - .L_24)
	.align		4
.L_24:
        /*0094*/ 	.word	index@(.nv.constant0._Z13conv2d_kernelPfS_S_iii)
        /*0098*/ 	.short	0x0380
        /*009a*/ 	.short	0x0024


	//----- nvinfo : EIATTR_SW_WAR
	.align		4
.L_25:
        /*009c*/ 	.byte	0x04, 0x36
        /*009e*/ 	.short	(.L_27 - .L_26)
.L_26:
        /*00a0*/ 	.word	0x00000008
.L_27:


//--------------------- .nv.callgraph             --------------------------
	.section	.nv.callgraph,"",@"SHT_CUDA_CALLGRAPH"
	.align	4
	.sectionentsize	8
	.align		4
        /*0000*/ 	.word	0x00000000
	.align		4
        /*0004*/ 	.word	0xffffffff
	.align		4
        /*0008*/ 	.word	0x00000000
	.align		4
        /*000c*/ 	.word	0xfffffffe
	.align		4
        /*0010*/ 	.word	0x00000000
	.align		4
        /*0014*/ 	.word	0xfffffffd
	.align		4
        /*0018*/ 	.word	0x00000000
	.align		4
        /*001c*/ 	.word	0xfffffffc


//--------------------- .text._Z13conv2d_kernelPfS_S_iii --------------------------
	.section	.text._Z13conv2d_kernelPfS_S_iii,"ax",@progbits
	.align	128
        .global         _Z13conv2d_kernelPfS_S_iii
        .type           _Z13conv2d_kernelPfS_S_iii,@function
        .size           _Z13conv2d_kernelPfS_S_iii,(.L_x_9 - _Z13conv2d_kernelPfS_S_iii)
        .other          _Z13conv2d_kernelPfS_S_iii,@"STO_CUDA_ENTRY STV_DEFAULT"
_Z13conv2d_kernelPfS_S_iii:
.text._Z13conv2d_kernelPfS_S_iii:
[----:B------:R-:W-:Y:S01]  /*0000*/  LDC R1, c[0x0][0x37c] ;  /* 0x0000df00ff017b82 */ /* 0x000fe20000000800 */
[----:B------:R-:W0:Y:S07]  /*0010*/  S2R R5, SR_TID.Y ;  /* 0x0000000000057919 */ /* 0x000e2e0000002200 */
[----:B------:R-:W1:Y:S01]  /*0020*/  LDC R3, c[0x0][0x360] ;  /* 0x0000d800ff037b82 */ /* 0x000e620000000800 */
[----:B------:R-:W2:Y:S01]  /*0030*/  LDCU.64 UR6, c[0x0][0x398] ;  /* 0x00007300ff0677ac */ /* 0x000ea20008000a00 */
[----:B------:R-:W1:Y:S06]  /*0040*/  S2R R2, SR_TID.X ;  /* 0x0000000000027919 */ /* 0x000e6c0000002100 */
[----:B------:R-:W0:Y:S08]  /*0050*/  S2UR UR5, SR_CTAID.Y ;  /* 0x00000000000579c3 */ /* 0x000e300000002600 */
[----:B------:R-:W0:Y:S08]  /*0060*/  LDC R0, c[0x0][0x364] ;  /* 0x0000d900ff007b82 */ /* 0x000e300000000800 */
[----:B------:R-:W1:Y:S01]  /*0070*/  S2UR UR4, SR_CTAID.X ;  /* 0x00000000000479c3 */ /* 0x000e620000002500 */
[----:B0-----:R-:W-:-:S05]  /*0080*/  IMAD R0, R0, UR5, R5 ;  /* 0x0000000500007c24 */ /* 0x001fca000f8e0205 */
[----:B--2---:R-:W-:Y:S01]  /*0090*/  ISETP.GE.AND P0, PT, R0, UR6, PT ;  /* 0x0000000600007c0c */ /* 0x004fe2000bf06270 */
[----:B-1----:R-:W-:-:S05]  /*00a0*/  IMAD R3, R3, UR4, R2 ;  /* 0x0000000403037c24 */ /* 0x002fca000f8e0202 */
[----:B------:R-:W-:-:S13]  /*00b0*/  ISETP.GE.OR P0, PT, R3, UR7, P0 ;  /* 0x0000000703007c0c */ /* 0x000fda0008706670 */
[----:B------:R-:W-:Y:S05]  /*00c0*/  @P0 EXIT ;  /* 0x000000000000094d */ /* 0x000fea0003800000 */
[----:B------:R-:W0:Y:S01]  /*00d0*/  LDCU UR5, c[0x0][0x3a0] ;  /* 0x00007400ff0577ac */ /* 0x000e220008000800 */
[----:B------:R-:W-:Y:S01]  /*00e0*/  IMAD.MOV.U32 R2, RZ, RZ, RZ ;  /* 0x000000ffff027224 */ /* 0x000fe200078e00ff */
[----:B------:R-:W1:Y:S01]  /*00f0*/  LDCU.64 UR10, c[0x0][0x358] ;  /* 0x00006b00ff0a77ac */ /* 0x000e620008000a00 */
[----:B0-----:R-:W-:-:S09]  /*0100*/  UISETP.GE.AND UP0, UPT, UR5, 0x1, UPT ;  /* 0x000000010500788c */ /* 0x001fd2000bf06270 */
[----:B-1----:R-:W-:Y:S05]  /*0110*/  BRA.U !UP0, `(.L_x_0) ;  /* 0x0000000908fc7547 */ /* 0x002fea000b800000 */
[----:B------:R-:W-:Y:S01]  /*0120*/  ULEA.HI UR4, UR5, UR5, URZ, 0x1 ;  /* 0x0000000505047291 */ /* 0x000fe2000f8f08ff */
[----:B------:R-:W-:Y:S01]  /*0130*/  IMAD.MOV.U32 R2, RZ, RZ, RZ ;  /* 0x000000ffff027224 */ /* 0x000fe200078e00ff */
[----:B------:R-:W-:Y:S02]  /*0140*/  ULOP3.LUT UR6, UR5, 0x7, URZ, 0xc0, !UPT ;  /* 0x0000000705067892 */ /* 0x000fe4000f8ec0ff */
[----:B------:R-:W-:Y:S02]  /*0150*/  USHF.R.S32.HI UR4, URZ, 0x1, UR4 ;  /* 0x00000001ff047899 */ /* 0x000fe40008011404 */
[----:B------:R-:W-:Y:S02]  /*0160*/  UIADD3 UR7, UPT, UPT, UR6, -0x1, URZ ;  /* 0xffffffff06077890 */ /* 0x000fe4000fffe0ff */
[----:B------:R-:W-:Y:S02]  /*0170*/  ULOP3.LUT UR8, UR5, 0x3, URZ, 0xc0, !UPT ;  /* 0x0000000305087892 */ /* 0x000fe4000f8ec0ff */
[----:B------:R-:W-:Y:S01]  /*0180*/  VIADD R4, R3, -UR4 ;  /* 0x8000000403047c36 */ /* 0x000fe20008000000 */
[----:B------:R-:W-:Y:S01]  /*0190*/  ULOP3.LUT UR5, UR5, 0x7ffffff8, URZ, 0xc0, !UPT ;  /* 0x7ffffff805057892 */ /* 0x000fe2000f8ec0ff */
[----:B------:R-:W-:Y:S01]  /*01a0*/  VIADD R18, R0, -UR4 ;  /* 0x8000000400127c36 */ /* 0x000fe20008000000 */
[----:B------:R-:W-:Y:S01]  /*01b0*/  UISETP.GE.U32.AND UP1, UPT, UR7, 0x3, UPT ;  /* 0x000000030700788c */ /* 0x000fe2000bf26070 */
[----:B------:R-:W-:-:S10]  /*01c0*/  UMOV UR4, URZ ;  /* 0x000000ff00047c82 */ /* 0x000fd40008000000 */
.L_x_7:
[----:B------:R-:W0:Y:S01]  /*01d0*/  LDCU UR9, c[0x0][0x3a0] ;  /* 0x00007400ff0977ac */ /* 0x000e220008000800 */
[----:B------:R-:W-:Y:S02]  /*01e0*/  VIADD R5, R18, UR4 ;  /* 0x0000000412057c36 */ /* 0x000fe40008000000 */
[----:B------:R-:W-:Y:S01]  /*01f0*/  IMAD.MOV.U32 R7, RZ, RZ, RZ ;  /* 0x000000ffff077224 */ /* 0x000fe200078e00ff */
[----:B------:R-:W1:Y:S01]  /*0200*/  LDCU UR12, c[0x0][0x398] ;  /* 0x00007300ff0c77ac */ /* 0x000e620008000800 */
[----:B0-----:R-:W-:Y:S02]  /*0210*/  UISETP.GE.U32.AND UP2, UPT, UR9, 0x8, UPT ;  /* 0x000000080900788c */ /* 0x001fe4000bf46070 */
[----:B------:R-:W-:Y:S01]  /*0220*/  UIMAD UR7, UR4, UR9, URZ ;  /* 0x00000009040772a4 */ /* 0x000fe2000f8e02ff */
[----:B-1----:R-:W-:Y:S01]  /*0230*/  ISETP.GE.AND P0, PT, R5, UR12, PT ;  /* 0x0000000c05007c0c */ /* 0x002fe2000bf06270 */
[----:B------:R-:W-:-:S03]  /*0240*/  UIADD3 UR4, UPT, UPT, UR4, 0x1, URZ ;  /* 0x0000000104047890 */ /* 0x000fc6000fffe0ff */
[----:B------:R-:W-:Y:S01]  /*0250*/  ISETP.GT.AND P0, PT, R5, -0x1, !P0 ;  /* 0xffffffff0500780c */ /* 0x000fe20004704270 */
[----:B------:R-:W-:Y:S01]  /*0260*/  UISETP.NE.AND UP0, UPT, UR4, UR9, UPT ;  /* 0x000000090400728c */ /* 0x000fe2000bf05270 */
[----:B------:R-:W-:Y:S11]  /*0270*/  BRA.U !UP2, `(.L_x_1) ;  /* 0x000000050a247547 */ /* 0x000ff6000b800000 */
[----:B------:R-:W0:Y:S01]  /*0280*/  LDC.64 R6, c[0x0][0x380] ;  /* 0x0000e000ff067b82 */ /* 0x000e220000000a00 */
[----:B------:R-:W-:Y:S01]  /*0290*/  IMAD.MOV.U32 R15, RZ, RZ, RZ ;  /* 0x000000ffff0f7224 */ /* 0x000fe200078e00ff */
[----:B------:R-:W1:Y:S06]  /*02a0*/  LDCU UR9, c[0x0][0x39c] ;  /* 0x00007380ff0977ac */ /* 0x000e6c0008000800 */
[----:B------:R-:W2:Y:S02]  /*02b0*/  LDC.64 R8, c[0x0][0x388] ;  /* 0x0000e200ff087b82 */ /* 0x000ea40000000a00 */
.L_x_2:
[----:B------:R-:W-:Y:S01]  /*02c0*/  IMAD.IADD R14, R4, 0x1, R15 ;  /* 0x00000001040e7824 */ /* 0x000fe200078e020f */
[----:B------:R-:W-:-:S03]  /*02d0*/  IADD3 R19, P2, PT, R15, UR7, RZ ;  /* 0x000000070f137c10 */ /* 0x000fc6000ff5e0ff */
[----:B-1----:R-:W-:Y:S01]  /*02e0*/  IMAD R13, R5, UR9, R14 ;  /* 0x00000009050d7c24 */ /* 0x002fe2000f8e020e */
[C---:B------:R-:W-:Y:S01]  /*02f0*/  ISETP.GE.AND P3, PT, R14.reuse, UR9, PT ;  /* 0x000000090e007c0c */ /* 0x040fe2000bf66270 */
[----:B------:R-:W-:Y:S01]  /*0300*/  IMAD.X R20, RZ, RZ, RZ, P2 ;  /* 0x000000ffff147224 */ /* 0x000fe200010e06ff */
[C---:B------:R-:W-:Y:S01]  /*0310*/  IADD3 R10, PT, PT, R14.reuse, 0x1, RZ ;  /* 0x000000010e0a7810 */ /* 0x040fe20007ffe0ff */
[----:B0-----:R-:W-:Y:S01]  /*0320*/  IMAD.WIDE R12, R13, 0x4, R6 ;  /* 0x000000040d0c7825 */ /* 0x001fe200078e0206 */
[----:B------:R-:W-:Y:S02]  /*0330*/  ISETP.GT.AND P3, PT, R14, -0x1, !P3 ;  /* 0xffffffff0e00780c */ /* 0x000fe40005f64270 */
[C---:B------:R-:W-:Y:S02]  /*0340*/  ISETP.GE.AND P1, PT, R10.reuse, UR9, PT ;  /* 0x000000090a007c0c */ /* 0x040fe4000bf26270 */
[----:B------:R-:W-:Y:S02]  /*0350*/  PLOP3.LUT P3, PT, P3, P0, PT, 0x80, 0x8 ;  /* 0x000000000008781c */ /* 0x000fe40001f61070 */
[----:B------:R-:W-:-:S02]  /*0360*/  ISETP.GT.AND P1, PT, R10, -0x1, !P1 ;  /* 0xffffffff0a00780c */ /* 0x000fc40004f24270 */
[----:B--2---:R-:W-:Y:S02]  /*0370*/  LEA R10, P2, R19, R8, 0x2 ;  /* 0x00000008130a7211 */ /* 0x004fe400078410ff */
[----:B------:R-:W-:-:S07]  /*0380*/  PLOP3.LUT P1, PT, P1, P0, PT, 0x80, 0x8 ;  /* 0x000000000008781c */ /* 0x000fce0000f21070 */
[----:B------:R-:W0:Y:S01]  /*0390*/  @P3 LDC.64 R16, c[0x0][0x388] ;  /* 0x0000e200ff103b82 */ /* 0x000e220000000a00 */
[----:B------:R-:W-:-:S05]  /*03a0*/  @P3 VIADD R11, R15, UR7 ;  /* 0x000000070f0b3c36 */ /* 0x000fca0008000000 */
[----:B------:R-:W2:Y:S01]  /*03b0*/  @P1 LDG.E R21, desc[UR10][R12.64+0x4] ;  /* 0x0000040a0c151981 */ /* 0x000ea2000c1e1900 */
[----:B0-----:R-:W-:Y:S01]  /*03c0*/  @P3 IMAD.WIDE.U32 R16, R11, 0x4, R16 ;  /* 0x000000040b103825 */ /* 0x001fe200078e0010 */
[----:B------:R-:W-:Y:S02]  /*03d0*/  LEA.HI.X R11, R19, R9, R20, 0x2, P2 ;  /* 0x00000009130b7211 */ /* 0x000fe400010f1414 */
[----:B------:R-:W3:Y:S04]  /*03e0*/  @P3 LDG.E R19, desc[UR10][R12.64] ;  /* 0x0000000a0c133981 */ /* 0x000ee8000c1e1900 */
[----:B------:R0:W3:Y:S04]  /*03f0*/  @P3 LDG.E R16, desc[UR10][R16.64] ;  /* 0x0000000a10103981 */ /* 0x0000e8000c1e1900 */
[----:B------:R-:W2:Y:S01]  /*0400*/  @P1 LDG.E R20, desc[UR10][R10.64+0x4] ;  /* 0x0000040a0a141981 */ /* 0x000ea2000c1e1900 */
[----:B------:R-:W-:-:S02]  /*0410*/  VIADD R22, R14, 0x2 ;  /* 0x000000020e167836 */ /* 0x000fc40000000000 */
[----:B------:R-:W-:-:S03]  /*0420*/  VIADD R23, R14, 0x3 ;  /* 0x000000030e177836 */ /* 0x000fc60000000000 */
[----:B------:R-:W-:Y:S01]  /*0430*/  ISETP.GE.AND P2, PT, R22, UR9, PT ;  /* 0x0000000916007c0c */ /* 0x000fe2000bf46270 */
[----:B------:R-:W-:Y:S01]  /*0440*/  VIADD R24, R14, 0x4 ;  /* 0x000000040e187836 */ /* 0x000fe20000000000 */
[C---:B------:R-:W-:Y:S02]  /*0450*/  ISETP.GE.AND P6, PT, R23.reuse, UR9, PT ;  /* 0x0000000917007c0c */ /* 0x040fe4000bfc6270 */
[----:B------:R-:W-:Y:S01]  /*0460*/  ISETP.GT.AND P2, PT, R22, -0x1, !P2 ;  /* 0xffffffff1600780c */ /* 0x000fe20005744270 */
[----:B0-----:R-:W-:Y:S01]  /*0470*/  VIADD R17, R14, 0x5 ;  /* 0x000000050e117836 */ /* 0x001fe20000000000 */
[----:B------:R-:W-:Y:S02]  /*0480*/  ISETP.GE.AND P5, PT, R24, UR9, PT ;  /* 0x0000000918007c0c */ /* 0x000fe4000bfa6270 */
[----:B------:R-:W-:Y:S02]  /*0490*/  ISETP.GT.AND P6, PT, R23, -0x1, !P6 ;  /* 0xffffffff1700780c */ /* 0x000fe400077c4270 */
[----:B------:R-:W-:-:S02]  /*04a0*/  PLOP3.LUT P2, PT, P2, P0, PT, 0x80, 0x8 ;  /* 0x000000000008781c */ /* 0x000fc40001741070 */
[----:B------:R-:W-:Y:S02]  /*04b0*/  ISETP.GT.AND P5, PT, R24, -0x1, !P5 ;  /* 0xffffffff1800780c */ /* 0x000fe40006fa4270 */
[----:B------:R-:W-:Y:S02]  /*04c0*/  IADD3 R22, PT, PT, R14, 0x6, RZ ;  /* 0x000000060e167810 */ /* 0x000fe40007ffe0ff */
[C---:B------:R-:W-:Y:S02]  /*04d0*/  ISETP.GE.AND P4, PT, R17.reuse, UR9, PT ;  /* 0x0000000911007c0c */ /* 0x040fe4000bf86270 */
[----:B------:R-:W-:Y:S02]  /*04e0*/  PLOP3.LUT P5, PT, P5, P0, PT, 0x80, 0x8 ;  /* 0x000000000008781c */ /* 0x000fe40002fa1070 */
[----:B------:R-:W-:-:S03]  /*04f0*/  ISETP.GT.AND P4, PT, R17, -0x1, !P4 ;  /* 0xffffffff1100780c */ /* 0x000fc60006784270 */
[----:B------:R-:W4:Y:S01]  /*0500*/  @P2 LDG.E R17, desc[UR10][R12.64+0x8] ;  /* 0x0000080a0c112981 */ /* 0x000f22000c1e1900 */
[----:B------:R-:W-:-:S13]  /*0510*/  PLOP3.LUT P4, PT, P4, P0, PT, 0x80, 0x8 ;  /* 0x000000000008781c */ /* 0x000fda0002781070 */
[----:B------:R-:W5:Y:S01]  /*0520*/  @P4 LDG.E R23, desc[UR10][R12.64+0x14] ;  /* 0x0000140a0c174981 */ /* 0x000f62000c1e1900 */
[----:B---3--:R-:W-:Y:S01]  /*0530*/  @P3 FFMA R2, R19, R16, R2 ;  /* 0x0000001013023223 */ /* 0x008fe20000000002 */
[----:B------:R-:W-:Y:S01]  /*0540*/  PLOP3.LUT P3, PT, P6, P0, PT, 0x80, 0x8 ;  /* 0x000000000008781c */ /* 0x000fe20003761070 */
[----:B------:R-:W-:Y:S01]  /*0550*/  VIADD R16, R14, 0x7 ;  /* 0x000000070e107836 */ /* 0x000fe20000000000 */
[C---:B------:R-:W-:Y:S01]  /*0560*/  ISETP.GE.AND P6, PT, R22.reuse, UR9, PT ;  /* 0x0000000916007c0c */ /* 0x040fe2000bfc6270 */
[----:B--2---:R-:W-:Y:S01]  /*0570*/  @P1 FFMA R2, R21, R20, R2 ;  /* 0x0000001415021223 */ /* 0x004fe20000000002 */
[----:B------:R-:W4:Y:S02]  /*0580*/  @P2 LDG.E R14, desc[UR10][R10.64+0x8] ;  /* 0x0000080a0a0e2981 */ /* 0x000f24000c1e1900 */
[----:B------:R-:W-:Y:S02]  /*0590*/  ISETP.GT.AND P6, PT, R22, -0x1, !P6 ;  /* 0xffffffff1600780c */ /* 0x000fe400077c4270 */
[----:B------:R-:W-:Y:S01]  /*05a0*/  ISETP.GE.AND P1, PT, R16, UR9, PT ;  /* 0x0000000910007c0c */ /* 0x000fe2000bf26270 */
[----:B------:R-:W2:Y:S01]  /*05b0*/  @P5 LDG.E R21, desc[UR10][R12.64+0x10] ;  /* 0x0000100a0c155981 */ /* 0x000ea2000c1e1900 */
[----:B------:R-:W-:-:S02]  /*05c0*/  PLOP3.LUT P6, PT, P6, P0, PT, 0x80, 0x8 ;  /* 0x000000000008781c */ /* 0x000fc400037c1070 */
[----:B------:R-:W-:Y:S01]  /*05d0*/  ISETP.GT.AND P1, PT, R16, -0x1, !P1 ;  /* 0xffffffff1000780c */ /* 0x000fe20004f24270 */
[----:B------:R-:W3:Y:S04]  /*05e0*/  @P3 LDG.E R19, desc[UR10][R12.64+0xc] ;  /* 0x00000c0a0c133981 */ /* 0x000ee8000c1e1900 */
[----:B------:R-:W3:Y:S01]  /*05f0*/  @P3 LDG.E R16, desc[UR10][R10.64+0xc] ;  /* 0x00000c0a0a103981 */ /* 0x000ee2000c1e1900 */
[----:B------:R-:W-:-:S03]  /*0600*/  PLOP3.LUT P1, PT, P1, P0, PT, 0x80, 0x8 ;  /* 0x000000000008781c */ /* 0x000fc60000f21070 */
[----:B------:R-:W2:Y:S04]  /*0610*/  @P5 LDG.E R20, desc[UR10][R10.64+0x10] ;  /* 0x0000100a0a145981 */ /* 0x000ea8000c1e1900 */
[----:B------:R-:W5:Y:S04]  /*0620*/  @P4 LDG.E R22, desc[UR10][R10.64+0x14] ;  /* 0x0000140a0a164981 */ /* 0x000f68000c1e1900 */
[----:B------:R-:W5:Y:S04]  /*0630*/  @P6 LDG.E R25, desc[UR10][R12.64+0x18] ;  /* 0x0000180a0c196981 */ /* 0x000f68000c1e1900 */
[----:B------:R-:W5:Y:S04]  /*0640*/  @P6 LDG.E R24, desc[UR10][R10.64+0x18] ;  /* 0x0000180a0a186981 */ /* 0x000f68000c1e1900 */
[----:B------:R-:W5:Y:S04]  /*0650*/  @P1 LDG.E R27, desc[UR10][R12.64+0x1c] ;  /* 0x00001c0a0c1b1981 */ /* 0x000f68000c1e1900 */
[----:B------:R-:W5:Y:S01]  /*0660*/  @P1 LDG.E R26, desc[UR10][R10.64+0x1c] ;  /* 0x00001c0a0a1a1981 */ /* 0x000f62000c1e1900 */
[----:B------:R-:W-:-:S02]  /*0670*/  VIADD R15, R15, 0x8 ;  /* 0x000000080f0f7836 */ /* 0x000fc40000000000 */
[----:B----4-:R-:W-:-:S03]  /*0680*/  @P2 FFMA R2, R17, R14, R2 ;  /* 0x0000000e11022223 */ /* 0x010fc60000000002 */
[----:B------:R-:W-:Y:S01]  /*0690*/  ISETP.NE.AND P2, PT, R15, UR5, PT ;  /* 0x000000050f007c0c */ /* 0x000fe2000bf45270 */
[----:B---3--:R-:W-:-:S04]  /*06a0*/  @P3 FFMA R2, R19, R16, R2 ;  /* 0x0000001013023223 */ /* 0x008fc80000000002 */
[----:B--2---:R-:W-:-:S04]  /*06b0*/  @P5 FFMA R2, R21, R20, R2 ;  /* 0x0000001415025223 */ /* 0x004fc80000000002 */
[----:B-----5:R-:W-:-:S04]  /*06c0*/  @P4 FFMA R2, R23, R22, R2 ;  /* 0x0000001617024223 */ /* 0x020fc80000000002 */
[----:B------:R-:W-:-:S04]  /*06d0*/  @P6 FFMA R2, R25, R24, R2 ;  /* 0x0000001819026223 */ /* 0x000fc80000000002 */
[----:B------:R-:W-:Y:S01]  /*06e0*/  @P1 FFMA R2, R27, R26, R2 ;  /* 0x0000001a1b021223 */ /* 0x000fe20000000002 */
[----:B------:R-:W-:Y:S06]  /*06f0*/  @P2 BRA `(.L_x_2) ;  /* 0xfffffff800f02947 */ /* 0x000fec000383ffff */
[----:B------:R-:W-:-:S07]  /*0700*/  IMAD.U32 R7, RZ, RZ, UR5 ;  /* 0x00000005ff077e24 */ /* 0x000fce000f8e00ff */
.L_x_1:
[----:B------:R-:W-:-:S09]  /*0710*/  UISETP.NE.AND UP2, UPT, UR6, URZ, UPT ;  /* 0x000000ff0600728c */ /* 0x000fd2000bf45270 */
[----:B------:R-:W-:Y:S05]  /*0720*/  BRA.U !UP2, `(.L_x_3) ;  /* 0x000000050a747547 */ /* 0x000fea000b800000 */
[----:B------:R-:W-:Y:S01]  /*0730*/  UISETP.NE.AND UP2, UPT, UR8, URZ, UPT ;  /* 0x000000ff0800728c */ /* 0x000fe2000bf45270 */
[----:B------:R-:W-:Y:S10]  /*0740*/  BRA.U !UP1, `(.L_x_4) ;  /* 0x0000000109a47547 */ /* 0x000ff4000b800000 */
[----:B------:R-:W0:Y:S01]  /*0750*/  LDCU UR9, c[0x0][0x39c] ;  /* 0x00007380ff0977ac */ /* 0x000e220008000800 */
[----:B------:R-:W-:Y:S01]  /*0760*/  IMAD.IADD R14, R4, 0x1, R7 ;  /* 0x00000001040e7824 */ /* 0x000fe200078e0207 */
[----:B------:R-:W1:Y:S03]  /*0770*/  LDC.64 R8, c[0x0][0x388] ;  /* 0x0000e200ff087b82 */ /* 0x000e660000000a00 */
[C---:B------:R-:W-:Y:S01]  /*0780*/  VIADD R6, R14.reuse, 0x1 ;  /* 0x000000010e067836 */ /* 0x040fe20000000000 */
[C---:B------:R-:W-:Y:S01]  /*0790*/  IADD3 R17, PT, PT, R14.reuse, 0x3, RZ ;  /* 0x000000030e117810 */ /* 0x040fe20007ffe0ff */
[----:B------:R-:W-:-:S03]  /*07a0*/  VIADD R16, R14, 0x2 ;  /* 0x000000020e107836 */ /* 0x000fc60000000000 */
[----:B------:R-:W2:Y:S01]  /*07b0*/  LDC.64 R10, c[0x0][0x380] ;  /* 0x0000e000ff0a7b82 */ /* 0x000ea20000000a00 */
[----:B0-----:R-:W-:Y:S02]  /*07c0*/  ISETP.GE.AND P1, PT, R14, UR9, PT ;  /* 0x000000090e007c0c */ /* 0x001fe4000bf26270 */
[----:B------:R-:W-:Y:S02]  /*07d0*/  ISETP.GE.AND P4, PT, R6, UR9, PT ;  /* 0x0000000906007c0c */ /* 0x000fe4000bf86270 */
[----:B------:R-:W-:Y:S02]  /*07e0*/  ISETP.GT.AND P1, PT, R14, -0x1, !P1 ;  /* 0xffffffff0e00780c */ /* 0x000fe40004f24270 */
[----:B------:R-:W-:Y:S02]  /*07f0*/  ISETP.GE.AND P2, PT, R16, UR9, PT ;  /* 0x0000000910007c0c */ /* 0x000fe4000bf46270 */
[----:B------:R-:W-:Y:S02]  /*0800*/  PLOP3.LUT P1, PT, P1, P0, PT, 0x80, 0x8 ;  /* 0x000000000008781c */ /* 0x000fe40000f21070 */
[----:B------:R-:W-:-:S02]  /*0810*/  ISETP.GT.AND P4, PT, R6, -0x1, !P4 ;  /* 0xffffffff0600780c */ /* 0x000fc40006784270 */
[----:B------:R-:W-:Y:S02]  /*0820*/  IADD3 R6, P5, PT, R7, UR7, RZ ;  /* 0x0000000707067c10 */ /* 0x000fe4000ffbe0ff */
[C---:B------:R-:W-:Y:S02]  /*0830*/  ISETP.GE.AND P3, PT, R17.reuse, UR9, PT ;  /* 0x0000000911007c0c */ /* 0x040fe4000bf66270 */
[----:B------:R-:W-:Y:S02]  /*0840*/  ISETP.GT.AND P2, PT, R16, -0x1, !P2 ;  /* 0xffffffff1000780c */ /* 0x000fe40005744270 */
[----:B------:R-:W-:Y:S02]  /*0850*/  PLOP3.LUT P4, PT, P4, P0, PT, 0x80, 0x8 ;  /* 0x000000000008781c */ /* 0x000fe40002781070 */
[----:B------:R-:W-:Y:S01]  /*0860*/  ISETP.GT.AND P3, PT, R17, -0x1, !P3 ;  /* 0xffffffff1100780c */ /* 0x000fe20005f64270 */
[----:B------:R-:W0:Y:S01]  /*0870*/  @P1 LDC.64 R12, c[0x0][0x388] ;  /* 0x0000e200ff0c1b82 */ /* 0x000e220000000a00 */
[----:B------:R-:W-:Y:S01]  /*0880*/  @P1 VIADD R15, R7, UR7 ;  /* 0x00000007070f1c36 */ /* 0x000fe20008000000 */
[----:B------:R-:W-:-:S02]  /*0890*/  PLOP3.LUT P2, PT, P2, P0, PT, 0x80, 0x8 ;  /* 0x000000000008781c */ /* 0x000fc40001741070 */
[----:B------:R-:W-:Y:S01]  /*08a0*/  PLOP3.LUT P3, PT, P3, P0, PT, 0x80, 0x8 ;  /* 0x000000000008781c */ /* 0x000fe20001f61070 */
[----:B0-----:R-:W-:-:S04]  /*08b0*/  @P1 IMAD.WIDE.U32 R12, R15, 0x4, R12 ;  /* 0x000000040f0c1825 */ /* 0x001fc800078e000c */
[----:B------:R-:W-:Y:S02]  /*08c0*/  IMAD R15, R5, UR9, R14 ;  /* 0x00000009050f7c24 */ /* 0x000fe4000f8e020e */
[----:B------:R-:W-:Y:S01]  /*08d0*/  IMAD.X R14, RZ, RZ, RZ, P5 ;  /* 0x000000ffff0e7224 */ /* 0x000fe200028e06ff */
[C---:B-1----:R-:W-:Y:S01]  /*08e0*/  LEA R8, P5, R6.reuse, R8, 0x2 ;  /* 0x0000000806087211 */ /* 0x042fe200078a10ff */
[----:B--2---:R-:W-:Y:S01]  /*08f0*/  IMAD.WIDE R10, R15, 0x4, R10 ;  /* 0x000000040f0a7825 */ /* 0x004fe200078e020a */
[----:B------:R-:W2:Y:S02]  /*0900*/  @P1 LDG.E R12, desc[UR10][R12.64] ;  /* 0x0000000a0c0c1981 */ /* 0x000ea4000c1e1900 */
[----:B------:R-:W-:Y:S02]  /*0910*/  LEA.HI.X R9, R6, R9, R14, 0x2, P5 ;  /* 0x0000000906097211 */ /* 0x000fe400028f140e */
[----:B------:R-:W2:Y:S04]  /*0920*/  @P1 LDG.E R15, desc[UR10][R10.64] ;  /* 0x0000000a0a0f1981 */ /* 0x000ea8000c1e1900 */
[----:B------:R-:W3:Y:S04]  /*0930*/  @P4 LDG.E R17, desc[UR10][R10.64+0x4] ;  /* 0x0000040a0a114981 */ /* 0x000ee8000c1e1900 */
[----:B------:R-:W3:Y:S04]  /*0940*/  @P4 LDG.E R6, desc[UR10][R8.64+0x4] ;  /* 0x0000040a08064981 */ /* 0x000ee8000c1e1900 */
[----:B------:R-:W4:Y:S04]  /*0950*/  @P2 LDG.E R19, desc[UR10][R10.64+0x8] ;  /* 0x0000080a0a132981 */ /* 0x000f28000c1e1900 */
[----:B------:R-:W4:Y:S04]  /*0960*/  @P2 LDG.E R14, desc[UR10][R8.64+0x8] ;  /* 0x0000080a080e2981 */ /* 0x000f28000c1e1900 */
[----:B------:R-:W5:Y:S04]  /*0970*/  @P3 LDG.E R21, desc[UR10][R10.64+0xc] ;  /* 0x00000c0a0a153981 */ /* 0x000f68000c1e1900 */
[----:B------:R-:W5:Y:S01]  /*0980*/  @P3 LDG.E R16, desc[UR10][R8.64+0xc] ;  /* 0x00000c0a08103981 */ /* 0x000f62000c1e1900 */
[----:B------:R-:W-:-:S02]  /*0990*/  VIADD R7, R7, 0x4 ;  /* 0x0000000407077836 */ /* 0x000fc40000000000 */
[----:B--2---:R-:W-:-:S04]  /*09a0*/  @P1 FFMA R2, R15, R12, R2 ;  /* 0x0000000c0f021223 */ /* 0x004fc80000000002 */
[----:B---3--:R-:W-:-:S04]  /*09b0*/  @P4 FFMA R2, R17, R6, R2 ;  /* 0x0000000611024223 */ /* 0x008fc80000000002 */
[----:B----4-:R-:W-:-:S04]  /*09c0*/  @P2 FFMA R2, R19, R14, R2 ;  /* 0x0000000e13022223 */ /* 0x010fc80000000002 */
[----:B-----5:R-:W-:-:S07]  /*09d0*/  @P3 FFMA R2, R21, R16, R2 ;  /* 0x0000001015023223 */ /* 0x020fce0000000002 */
.L_x_4:
[----:B------:R-:W-:Y:S05]  /*09e0*/  BRA.U !UP2, `(.L_x_3) ;  /* 0x000000010ac47547 */ /* 0x000fea000b800000 */
[----:B------:R-:W0:Y:S01]  /*09f0*/  LDCU UR9, c[0x0][0x3a0] ;  /* 0x00007400ff0977ac */ /* 0x000e220008000800 */
[----:B------:R-:W-:Y:S02]  /*0a00*/  UISETP.NE.AND UP2, UPT, UR8, 0x1, UPT ;  /* 0x000000010800788c */ /* 0x000fe4000bf45270 */
[----:B0-----:R-:W-:-:S07]  /*0a10*/  ULOP3.LUT UP3, URZ, UR9, 0x1, URZ, 0xc0, !UPT ;  /* 0x0000000109ff7892 */ /* 0x001fce000f86c0ff */
[----:B------:R-:W-:Y:S05]  /*0a20*/  BRA.U !UP2, `(.L_x_5) ;  /* 0x000000010a6c7547 */ /* 0x000fea000b800000 */
[----:B------:R-:W0:Y:S01]  /*0a30*/  LDCU UR9, c[0x0][0x39c] ;  /* 0x00007380ff0977ac */ /* 0x000e220008000800 */
[----:B------:R-:W-:Y:S01]  /*0a40*/  IMAD.IADD R6, R4, 0x1, R7 ;  /* 0x0000000104067824 */ /* 0x000fe200078e0207 */
[----:B------:R-:W1:Y:S03]  /*0a50*/  LDC.64 R12, c[0x0][0x380] ;  /* 0x0000e000ff0c7b82 */ /* 0x000e660000000a00 */
[C---:B------:R-:W-:Y:S01]  /*0a60*/  VIADD R8, R6.reuse, 0x1 ;  /* 0x0000000106087836 */ /* 0x040fe20000000000 */
[----:B0-----:R-:W-:Y:S01]  /*0a70*/  ISETP.GE.AND P1, PT, R6, UR9, PT ;  /* 0x0000000906007c0c */ /* 0x001fe2000bf26270 */
[----:B------:R-:W-:-:S03]  /*0a80*/  IMAD R15, R5, UR9, R6 ;  /* 0x00000009050f7c24 */ /* 0x000fc6000f8e0206 */
[----:B------:R-:W-:Y:S02]  /*0a90*/  ISETP.GE.AND P2, PT, R8, UR9, PT ;  /* 0x0000000908007c0c */ /* 0x000fe4000bf46270 */
[----:B------:R-:W-:Y:S02]  /*0aa0*/  ISETP.GT.AND P1, PT, R6, -0x1, !P1 ;  /* 0xffffffff0600780c */ /* 0x000fe40004f24270 */
[----:B------:R-:W-:Y:S02]  /*0ab0*/  ISETP.GT.AND P2, PT, R8, -0x1, !P2 ;  /* 0xffffffff0800780c */ /* 0x000fe40005744270 */
[----:B------:R-:W-:Y:S01]  /*0ac0*/  PLOP3.LUT P1, PT, P1, P0, PT, 0x80, 0x8 ;  /* 0x000000000008781c */ /* 0x000fe20000f21070 */
[----:B-1----:R-:W-:Y:S01]  /*0ad0*/  IMAD.WIDE R12, R15, 0x4, R12 ;  /* 0x000000040f0c7825 */ /* 0x002fe200078e020c */
[----:B------:R-:W-:-:S11]  /*0ae0*/  PLOP3.LUT P2, PT, P2, P0, PT, 0x80, 0x8 ;  /* 0x000000000008781c */ /* 0x000fd60001741070 */
[----:B------:R-:W0:Y:S01]  /*0af0*/  @P1 LDC.64 R10, c[0x0][0x388] ;  /* 0x0000e200ff0a1b82 */ /* 0x000e220000000a00 */
[C---:B------:R-:W-:Y:S01]  /*0b00*/  @P1 IADD3 R17, PT, PT, R7.reuse, UR7, RZ ;  /* 0x0000000707111c10 */ /* 0x040fe2000fffe0ff */
[----:B------:R-:W2:Y:S01]  /*0b10*/  @P1 LDG.E R15, desc[UR10][R12.64] ;  /* 0x0000000a0c0f1981 */ /* 0x000ea2000c1e1900 */
[----:B------:R-:W-:-:S05]  /*0b20*/  @P2 IADD3 R6, P3, PT, R7, UR7, RZ ;  /* 0x0000000707062c10 */ /* 0x000fca000ff7e0ff */
[----:B------:R-:W1:Y:S01]  /*0b30*/  @P2 LDC.64 R8, c[0x0][0x388] ;  /* 0x0000e200ff082b82 */ /* 0x000e620000000a00 */
[----:B------:R-:W-:Y:S02]  /*0b40*/  @P2 IMAD.X R14, RZ, RZ, RZ, P3 ;  /* 0x000000ffff0e2224 */ /* 0x000fe400018e06ff */
[----:B0-----:R-:W-:Y:S02]  /*0b50*/  @P1 IMAD.WIDE.U32 R10, R17, 0x4, R10 ;  /* 0x00000004110a1825 */ /* 0x001fe400078e000a */
[----:B------:R-:W3:Y:S04]  /*0b60*/  @P2 LDG.E R17, desc[UR10][R12.64+0x4] ;  /* 0x0000040a0c112981 */ /* 0x000ee8000c1e1900 */
[----:B------:R-:W2:Y:S01]  /*0b70*/  @P1 LDG.E R11, desc[UR10][R10.64] ;  /* 0x0000000a0a0b1981 */ /* 0x000ea2000c1e1900 */
[----:B-1----:R-:W-:-:S04]  /*0b80*/  @P2 LEA R8, P3, R6, R8, 0x2 ;  /* 0x0000000806082211 */ /* 0x002fc800078610ff */
[----:B------:R-:W-:-:S05]  /*0b90*/  @P2 LEA.HI.X R9, R6, R9, R14, 0x2, P3 ;  /* 0x0000000906092211 */ /* 0x000fca00018f140e */
[----:B------:R-:W3:Y:S01]  /*0ba0*/  @P2 LDG.E R8, desc[UR10][R8.64+0x4] ;  /* 0x0000040a08082981 */ /* 0x000ee2000c1e1900 */
[----:B------:R-:W-:Y:S02]  /*0bb0*/  VIADD R7, R7, 0x2 ;  /* 0x0000000207077836 */ /* 0x000fe40000000000 */
[----:B--2---:R-:W-:-:S04]  /*0bc0*/  @P1 FFMA R2, R11, R15, R2 ;  /* 0x0000000f0b021223 */ /* 0x004fc80000000002 */
[----:B---3--:R-:W-:-:S07]  /*0bd0*/  @P2 FFMA R2, R17, R8, R2 ;  /* 0x0000000811022223 */ /* 0x008fce0000000002 */
.L_x_5:
[----:B------:R-:W-:Y:S05]  /*0be0*/  BRA.U !UP3, `(.L_x_3) ;  /* 0x000000010b447547 */ /* 0x000fea000b800000 */
[----:B------:R-:W0:Y:S01]  /*0bf0*/  LDCU UR9, c[0x0][0x39c] ;  /* 0x00007380ff0977ac */ /* 0x000e220008000800 */
[----:B------:R-:W-:Y:S01]  /*0c00*/  IMAD.IADD R6, R4, 0x1, R7 ;  /* 0x0000000104067824 */ /* 0x000fe200078e0207 */
[----:B------:R-:W-:Y:S04]  /*0c10*/  BSSY.RECONVERGENT B0, `(.L_x_3) ;  /* 0x000000e000007945 */ /* 0x000fe80003800200 */
[----:B0-----:R-:W-:-:S04]  /*0c20*/  ISETP.GE.AND P1, PT, R6, UR9, PT ;  /* 0x0000000906007c0c */ /* 0x001fc8000bf26270 */
[----:B------:R-:W-:-:S04]  /*0c30*/  ISETP.GT.AND P1, PT, R6, -0x1, !P1 ;  /* 0xffffffff0600780c */ /* 0x000fc80004f24270 */
[----:B------:R-:W-:-:S13]  /*0c40*/  PLOP3.LUT P1, PT, P1, P0, PT, 0x80, 0x8 ;  /* 0x000000000008781c */ /* 0x000fda0000f21070 */
[----:B------:R-:W-:Y:S05]  /*0c50*/  @!P1 BRA `(.L_x_6) ;  /* 0x0000000000249947 */ /* 0x000fea0003800000 */
[----:B------:R-:W0:Y:S01]  /*0c60*/  LDC.64 R8, c[0x0][0x380] ;  /* 0x0000e000ff087b82 */ /* 0x000e220000000a00 */
[----:B------:R-:W-:Y:S02]  /*0c70*/  IMAD R5, R5, UR9, R6 ;  /* 0x0000000905057c24 */ /* 0x000fe4000f8e0206 */
[----:B------:R-:W-:-:S05]  /*0c80*/  VIADD R13, R7, UR7 ;  /* 0x00000007070d7c36 */ /* 0x000fca0008000000 */
[----:B------:R-:W1:Y:S01]  /*0c90*/  LDC.64 R10, c[0x0][0x388] ;  /* 0x0000e200ff0a7b82 */ /* 0x000e620000000a00 */
[----:B0-----:R-:W-:-:S06]  /*0ca0*/  IMAD.WIDE R6, R5, 0x4, R8 ;  /* 0x0000000405067825 */ /* 0x001fcc00078e0208 */
[----:B------:R-:W2:Y:S01]  /*0cb0*/  LDG.E R7, desc[UR10][R6.64] ;  /* 0x0000000a06077981 */ /* 0x000ea2000c1e1900 */
[----:B-1----:R-:W-:-:S06]  /*0cc0*/  IMAD.WIDE.U32 R8, R13, 0x4, R10 ;  /* 0x000000040d087825 */ /* 0x002fcc00078e000a */
[----:B------:R-:W2:Y:S02]  /*0cd0*/  LDG.E R8, desc[UR10][R8.64] ;  /* 0x0000000a08087981 */ /* 0x000ea4000c1e1900 */
[----:B--2---:R-:W-:-:S07]  /*0ce0*/  FFMA R2, R7, R8, R2 ;  /* 0x0000000807027223 */ /* 0x004fce0000000002 */
.L_x_6:
[----:B------:R-:W-:Y:S05]  /*0cf0*/  BSYNC.RECONVERGENT B0 ;  /* 0x0000000000007941 */ /* 0x000fea0003800200 */
.L_x_3:
[----:B------:R-:W-:Y:S05]  /*0d00*/  BRA.U UP0, `(.L_x_7) ;  /* 0xfffffff500307547 */ /* 0x000fea000b83ffff */
.L_x_0:
[----:B------:R-:W0:Y:S01]  /*0d10*/  LDC.64 R4, c[0x0][0x390] ;  /* 0x0000e400ff047b82 */ /* 0x000e220000000a00 */
[----:B------:R-:W1:Y:S02]  /*0d20*/  LDCU UR7, c[0x0][0x39c] ;  /* 0x00007380ff0777ac */ /* 0x000e640008000800 */
[----:B-1----:R-:W-:-:S04]  /*0d30*/  IMAD R3, R0, UR7, R3 ;  /* 0x0000000700037c24 */ /* 0x002fc8000f8e0203 */
[----:B0-----:R-:W-:-:S05]  /*0d40*/  IMAD.WIDE R4, R3, 0x4, R4 ;  /* 0x0000000403047825 */ /* 0x001fca00078e0204 */
[----:B------:R-:W-:Y:S01]  /*0d50*/  STG.E desc[UR10][R4.64], R2 ;  /* 0x0000000204007986 */ /* 0x000fe2000c10190a */
[----:B------:R-:W-:Y:S05]  /*0d60*/  EXIT ;  /* 0x000000000000794d */ /* 0x000fea0003800000 */
.L_x_8:
[----:B------:R-:W-:-:S00]  /*0d70*/  BRA `(.L_x_8) ;  /* 0xfffffffc00fc7947 */ /* 0x000fc0000383ffff */
[----:B------:R-:W-:-:S00]  /*0d80*/  NOP ;  /* 0x0000000000007918 */ /* 0x000fc00000000000 */
[----:B------:R-:W-:-:S00]  /*0d90*/  NOP ;  /* 0x0000000000007918 */ /* 0x000fc00000000000 */
[----:B------:R-:W-:-:S00]  /*0da0*/  NOP ;  /* 0x0000000000007918 */ /* 0x000fc00000000000 */
[----:B------:R-:W-:-:S00]  /*0db0*/  NOP ;  /* 0x0000000000007918 */ /* 0x000fc00000000000 */
[----:B------:R-:W-:-:S00]  /*0dc0*/  NOP ;  /* 0x0000000000007918 */ /* 0x000fc00000000000 */
[----:B------:R-:W-:-:S00]  /*0dd0*/  NOP ;  /* 0x0000000000007918 */ /* 0x000fc00000000000 */
[----:B------:R-:W-:-:S00]  /*0de0*/  NOP ;  /* 0x0000000000007918 */ /* 0x000fc00000000000 */
[----:B------:R-:W-:-:S00]  /*0df0*/  NOP ;  /* 0x0000000000007918 */ /* 0x000fc00000000000 */
.L_x_9:


//--------------------- .nv.shared.reserved.0     --------------------------
	.section	.nv.shared.reserved.0,"aw",@nobits
	.weak		__nv_reservedSMEM_offset_0_alias
	.size		__nv_reservedSMEM_offset_0_alias, 0, 64
	.other		__nv_reservedSMEM_offset_0_alias,@"STO_CUDA_RESERVED_SHARED STV_DEFAULT"
__nv_reservedSMEM_offset_0_alias:
	.zero		0
	.zero		64


//--------------------- .nv.constant0._Z13conv2d_kernelPfS_S_iii --------------------------
	.section	.nv.constant0._Z13conv2d_kernelPfS_S_iii,"a",@progbits
	.sectionflags	@""
	.align	4
.nv.constant0._Z13conv2d_kernelPfS_S_iii:
	.zero		932


//--------------------- SYMBOLS --------------------------

	.type		.nv.reservedSmem.offset0,@object
	.size		.nv.reservedSmem.offset0,0x4
